//
// Generated by NVIDIA NVVM Compiler
//
// Compiler Build ID: CL-36424714
// Cuda compilation tools, release 13.0, V13.0.88
// Based on NVVM 20.0.0
//

.version 9.0
.target sm_100
.address_size 64

	// .globl	_Z22vector_addition_kernelPfS_S_i

.visible .entry _Z22vector_addition_kernelPfS_S_i(
	.param .u64 .ptr .align 1 _Z22vector_addition_kernelPfS_S_i_param_0,
	.param .u64 .ptr .align 1 _Z22vector_addition_kernelPfS_S_i_param_1,
	.param .u64 .ptr .align 1 _Z22vector_addition_kernelPfS_S_i_param_2,
	.param .u32 _Z22vector_addition_kernelPfS_S_i_param_3
)
{
	.reg .pred 	%p<7>;
	.reg .b32 	%r<31>;
	.reg .b32 	%f<16>;
	.reg .b64 	%rd<25>;

	ld.param.u64 	%rd4, [_Z22vector_addition_kernelPfS_S_i_param_0];
	ld.param.u64 	%rd5, [_Z22vector_addition_kernelPfS_S_i_param_1];
	ld.param.u64 	%rd6, [_Z22vector_addition_kernelPfS_S_i_param_2];
	ld.param.u32 	%r12, [_Z22vector_addition_kernelPfS_S_i_param_3];
	cvta.to.global.u64 	%rd1, %rd6;
	cvta.to.global.u64 	%rd2, %rd5;
	cvta.to.global.u64 	%rd3, %rd4;
	mov.u32 	%r13, %ctaid.x;
	mov.u32 	%r14, %ntid.x;
	mov.u32 	%r15, %tid.x;
	mad.lo.s32 	%r29, %r13, %r14, %r15;
	mov.u32 	%r16, %nctaid.x;
	mul.lo.s32 	%r2, %r14, %r16;
	setp.ge.s32 	%p1, %r29, %r12;
	@%p1 bra 	$L__BB0_7;
	add.s32 	%r17, %r29, %r2;
	max.s32 	%r18, %r12, %r17;
	setp.lt.s32 	%p2, %r17, %r12;
	selp.u32 	%r19, 1, 0, %p2;
	add.s32 	%r20, %r17, %r19;
	sub.s32 	%r21, %r18, %r20;
	div.u32 	%r22, %r21, %r2;
	add.s32 	%r3, %r22, %r19;
	and.b32  	%r23, %r3, 3;
	setp.eq.s32 	%p3, %r23, 3;
	@%p3 bra 	$L__BB0_4;
	add.s32 	%r24, %r3, 1;
	and.b32  	%r25, %r24, 3;
	neg.s32 	%r27, %r25;
$L__BB0_3:
	.pragma "nounroll";
	mul.wide.s32 	%rd7, %r29, 4;
	add.s64 	%rd8, %rd1, %rd7;
	add.s64 	%rd9, %rd2, %rd7;
	add.s64 	%rd10, %rd3, %rd7;
	ld.global.f32 	%f1, [%rd10];
	ld.global.f32 	%f2, [%rd9];
	add.f32 	%f3, %f1, %f2;
	st.global.f32 	[%rd8], %f3;
	add.s32 	%r29, %r29, %r2;
	add.s32 	%r27, %r27, 1;
	setp.ne.s32 	%p4, %r27, 0;
	@%p4 bra 	$L__BB0_3;
$L__BB0_4:
	setp.lt.u32 	%p5, %r3, 3;
	@%p5 bra 	$L__BB0_7;
	mul.wide.s32 	%rd15, %r2, 4;
	shl.b32 	%r26, %r2, 2;
$L__BB0_6:
	mul.wide.s32 	%rd11, %r29, 4;
	add.s64 	%rd12, %rd3, %rd11;
	ld.global.f32 	%f4, [%rd12];
	add.s64 	%rd13, %rd2, %rd11;
	ld.global.f32 	%f5, [%rd13];
	add.f32 	%f6, %f4, %f5;
	add.s64 	%rd14, %rd1, %rd11;
	st.global.f32 	[%rd14], %f6;
	add.s64 	%rd16, %rd12, %rd15;
	ld.global.f32 	%f7, [%rd16];
	add.s64 	%rd17, %rd13, %rd15;
	ld.global.f32 	%f8, [%rd17];
	add.f32 	%f9, %f7, %f8;
	add.s64 	%rd18, %rd14, %rd15;
	st.global.f32 	[%rd18], %f9;
	add.s64 	%rd19, %rd16, %rd15;
	ld.global.f32 	%f10, [%rd19];
	add.s64 	%rd20, %rd17, %rd15;
	ld.global.f32 	%f11, [%rd20];
	add.f32 	%f12, %f10, %f11;
	add.s64 	%rd21, %rd18, %rd15;
	st.global.f32 	[%rd21], %f12;
	add.s64 	%rd22, %rd19, %rd15;
	ld.global.f32 	%f13, [%rd22];
	add.s64 	%rd23, %rd20, %rd15;
	ld.global.f32 	%f14, [%rd23];
	add.f32 	%f15, %f13, %f14;
	add.s64 	%rd24, %rd21, %rd15;
	st.global.f32 	[%rd24], %f15;
	add.s32 	%r29, %r26, %r29;
	setp.lt.s32 	%p6, %r29, %r12;
	@%p6 bra 	$L__BB0_6;
$L__BB0_7:
	ret;

}


// ===== COMPILED SASS (sm_100) =====

	.target	sm_100

	.elftype	@"ET_EXEC"


//--------------------- .note.nv.tkinfo           --------------------------
	.section	.note.nv.tkinfo,"",@"SHT_NOTE"
	.sectionflags	@"SHF_NOTE_NV_TKINFO"
	.tkinfo
        /*0018*/ 	.word	0x00000002
        /*0030*/ 	.string	""
        /*0030*/ 	.string	"ptxas"
        /*0030*/ 	.string	"Cuda compilation tools, release 13.0, V13.0.88"
        /*0030*/ 	.string	"Build cuda_13.0.r13.0/compiler.36424714_0"
        /*0030*/ 	.string	"-arch sm_100 -m 64 "



//--------------------- .note.nv.cuinfo           --------------------------
	.section	.note.nv.cuinfo,"",@"SHT_NOTE"
	.sectionflags	@"SHF_NOTE_NV_CUINFO"
        /*0018*/ 	.short	0x0002
        /*001a*/ 	.short	0x0064
        /*001c*/ 	.short	0x0082
	.zero		2


//--------------------- .nv.info                  --------------------------
	.section	.nv.info,"",@"SHT_CUDA_INFO"
	.align	4


	//----- nvinfo : EIATTR_REGCOUNT
	.align		4
        /*0000*/ 	.byte	0x04, 0x2f
        /*0002*/ 	.short	(.L_1 - .L_0)
	.align		4
.L_0:
        /*0004*/ 	.word	index@(_Z22vector_addition_kernelPfS_S_i)
        /*0008*/ 	.word	0x0000001a


	//----- nvinfo : EIATTR_FRAME_SIZE
	.align		4
.L_1:
        /*000c*/ 	.byte	0x04, 0x11
        /*000e*/ 	.short	(.L_3 - .L_2)
	.align		4
.L_2:
        /*0010*/ 	.word	index@(_Z22vector_addition_kernelPfS_S_i)
        /*0014*/ 	.word	0x00000000


	//----- nvinfo : EIATTR_MIN_STACK_SIZE
	.align		4
.L_3:
        /*0018*/ 	.byte	0x04, 0x12
        /*001a*/ 	.short	(.L_5 - .L_4)
	.align		4
.L_4:
        /*001c*/ 	.word	index@(_Z22vector_addition_kernelPfS_S_i)
        /*0020*/ 	.word	0x00000000
.L_5:


//--------------------- .nv.compat                --------------------------
	.section	.nv.compat,"",@"SHT_CUDA_COMPAT_INFO"
	.align	4
        /*0000*/ 	.byte	0x02, 0x09, 0x00, 0x00, 0x02, 0x02, 0x01, 0x00, 0x02, 0x05, 0x05, 0x00, 0x03, 0x07, 0x01, 0x01
        /*0010*/ 	.byte	0x02, 0x03, 0x00, 0x00, 0x02, 0x06, 0x01, 0x00, 0x04, 0x0b, 0x08, 0x00, 0x09, 0x00, 0x00, 0x00
        /*0020*/ 	.byte	0x00, 0x00, 0x00, 0x00


//--------------------- .nv.info._Z22vector_addition_kernelPfS_S_i --------------------------
	.section	.nv.info._Z22vector_addition_kernelPfS_S_i,"",@"SHT_CUDA_INFO"
	.sectionflags	@""
	.align	4


	//----- nvinfo : EIATTR_CUDA_API_VERSION
	.align		4
        /*0000*/ 	.byte	0x04, 0x37
        /*0002*/ 	.short	(.L_7 - .L_6)
.L_6:
        /*0004*/ 	.word	0x00000082


	//----- nvinfo : EIATTR_KPARAM_INFO
	.align		4
.L_7:
        /*0008*/ 	.byte	0x04, 0x17
        /*000a*/ 	.short	(.L_9 - .L_8)
.L_8:
        /*000c*/ 	.word	0x00000000
        /*0010*/ 	.short	0x0003
        /*0012*/ 	.short	0x0018
        /*0014*/ 	.byte	0x00, 0xf0, 0x11, 0x00


	//----- nvinfo : EIATTR_KPARAM_INFO
	.align		4
.L_9:
        /*0018*/ 	.byte	0x04, 0x17
        /*001a*/ 	.short	(.L_11 - .L_10)
.L_10:
        /*001c*/ 	.word	0x00000000
        /*0020*/ 	.short	0x0002
        /*0022*/ 	.short	0x0010
        /*0024*/ 	.byte	0x00, 0xf5, 0x21, 0x00


	//----- nvinfo : EIATTR_KPARAM_INFO
	.align		4
.L_11:
        /*0028*/ 	.byte	0x04, 0x17
        /*002a*/ 	.short	(.L_13 - .L_12)
.L_12:
        /*002c*/ 	.word	0x00000000
        /*0030*/ 	.short	0x0001
        /*0032*/ 	.short	0x0008
        /*0034*/ 	.byte	0x00, 0xf5, 0x21, 0x00


	//----- nvinfo : EIATTR_KPARAM_INFO
	.align		4
.L_13:
        /*0038*/ 	.byte	0x04, 0x17
        /*003a*/ 	.short	(.L_15 - .L_14)
.L_14:
        /*003c*/ 	.word	0x00000000
        /*0040*/ 	.short	0x0000
        /*0042*/ 	.short	0x0000
        /*0044*/ 	.byte	0x00, 0xf5, 0x21, 0x00


	//----- nvinfo : EIATTR_SPARSE_MMA_MASK
	.align		4
.L_15:
        /*0048*/ 	.byte	0x03, 0x50
        /*004a*/ 	.short	0x0000


	//----- nvinfo : EIATTR_MAXREG_COUNT
	.align		4
        /*004c*/ 	.byte	0x03, 0x1b
        /*004e*/ 	.short	0x00ff


	//----- nvinfo : EIATTR_MERCURY_ISA_VERSION
	.align		4
        /*0050*/ 	.byte	0x03, 0x5f
        /*0052*/ 	.short	0x0101


	//----- nvinfo : EIATTR_VRC_CTA_INIT_COUNT
	.align		4
        /*0054*/ 	.byte	0x02, 0x4a
	.zero		1
	.zero		1


	//----- nvinfo : EIATTR_EXIT_INSTR_OFFSETS
	.align		4
        /*0058*/ 	.byte	0x04, 0x1c
        /*005a*/ 	.short	(.L_17 - .L_16)


	//   ....[0]....
.L_16:
        /*005c*/ 	.word	0x00000090


	//   ....[1]....
        /*0060*/ 	.word	0x000003a0


	//   ....[2]....
        /*0064*/ 	.word	0x000005d0


	//----- nvinfo : EIATTR_CRS_STACK_SIZE
	.align		4
.L_17:
        /*0068*/ 	.byte	0x04, 0x1e
        /*006a*/ 	.short	(.L_19 - .L_18)
.L_18:
        /*006c*/ 	.word	0x00000000


	//----- nvinfo : EIATTR_CBANK_PARAM_SIZE
	.align		4
.L_19:
        /*0070*/ 	.byte	0x03, 0x19
        /*0072*/ 	.short	0x001c


	//----- nvinfo : EIATTR_PARAM_CBANK
	.align		4
        /*0074*/ 	.byte	0x04, 0x0a
        /*0076*/ 	.short	(.L_21 - .L_20)
	.align		4
.L_20:
        /*0078*/ 	.word	index@(.nv.constant0._Z22vector_addition_kernelPfS_S_i)
        /*007c*/ 	.short	0x0380
        /*007e*/ 	.short	0x001c


	//----- nvinfo : EIATTR_SW_WAR
	.align		4
.L_21:
        /*0080*/ 	.byte	0x04, 0x36
        /*0082*/ 	.short	(.L_23 - .L_22)
.L_22:
        /*0084*/ 	.word	0x00000008
.L_23:


//--------------------- .nv.callgraph             --------------------------
	.section	.nv.callgraph,"",@"SHT_CUDA_CALLGRAPH"
	.align	4
	.sectionentsize	8
	.align		4
        /*0000*/ 	.word	0x00000000
	.align		4
        /*0004*/ 	.word	0xffffffff
	.align		4
        /*0008*/ 	.word	0x00000000
	.align		4
        /*000c*/ 	.word	0xfffffffe
	.align		4
        /*0010*/ 	.word	0x00000000
	.align		4
        /*0014*/ 	.word	0xfffffffd
	.align		4
        /*0018*/ 	.word	0x00000000
	.align		4
        /*001c*/ 	.word	0xfffffffc


//--------------------- .text._Z22vector_addition_kernelPfS_S_i --------------------------
	.section	.text._Z22vector_addition_kernelPfS_S_i,"ax",@progbits
	.align	128
        .global         _Z22vector_addition_kernelPfS_S_i
        .type           _Z22vector_addition_kernelPfS_S_i,@function
        .size           _Z22vector_addition_kernelPfS_S_i,(.L_x_5 - _Z22vector_addition_kernelPfS_S_i)
        .other          _Z22vector_addition_kernelPfS_S_i,@"STO_CUDA_ENTRY STV_DEFAULT"
_Z22vector_addition_kernelPfS_S_i:
.text._Z22vector_addition_kernelPfS_S_i:
[----:B------:R-:W-:Y:S01]  /*0000*/  LDC R1, c[0x0][0x37c] ;  /* 0x0000df00ff017b82 */ /* 0x000fe20000000800 */
[----:B------:R-:W0:Y:S07]  /*0010*/  S2R R3, SR_TID.X ;  /* 0x0000000000037919 */ /* 0x000e2e0000002100 */
[----:B------:R-:W0:Y:S01]  /*0020*/  S2UR UR4, SR_CTAID.X ;  /* 0x00000000000479c3 */ /* 0x000e220000002500 */
[----:B------:R-:W1:Y:S07]  /*0030*/  LDCU UR6, c[0x0][0x398] ;  /* 0x00007300ff0677ac */ /* 0x000e6e0008000800 */
[----:B------:R-:W0:Y:S01]  /*0040*/  LDC R0, c[0x0][0x360] ;  /* 0x0000d800ff007b82 */ /* 0x000e220000000800 */
[----:B------:R-:W2:Y:S01]  /*0050*/  LDCU UR5, c[0x0][0x370] ;  /* 0x00006e00ff0577ac */ /* 0x000ea20008000800 */
[----:B0-----:R-:W-:-:S02]  /*0060*/  IMAD R3, R0, UR4, R3 ;  /* 0x0000000400037c24 */ /* 0x001fc4000f8e0203 */
[----:B--2---:R-:W-:-:S03]  /*0070*/  IMAD R0, R0, UR5, RZ ;  /* 0x0000000500007c24 */ /* 0x004fc6000f8e02ff */
[----:B-1----:R-:W-:-:S13]  /*0080*/  ISETP.GE.AND P0, PT, R3, UR6, PT ;  /* 0x0000000603007c0c */ /* 0x002fda000bf06270 */
[----:B------:R-:W-:Y:S05]  /*0090*/  @P0 EXIT ;  /* 0x000000000000094d */ /* 0x000fea0003800000 */
[----:B------:R-:W0:Y:S01]  /*00a0*/  I2F.U32.RP R8, R0 ;  /* 0x0000000000087306 */ /* 0x000e220000209000 */
[----:B------:R-:W-:Y:S01]  /*00b0*/  IADD3 R2, PT, PT, R0, R3, RZ ;  /* 0x0000000300027210 */ /* 0x000fe20007ffe0ff */
[----:B------:R-:W1:Y:S01]  /*00c0*/  LDCU.64 UR4, c[0x0][0x358] ;  /* 0x00006b00ff0477ac */ /* 0x000e620008000a00 */
[----:B------:R-:W-:Y:S01]  /*00d0*/  IADD3 R9, PT, PT, RZ, -R0, RZ ;  /* 0x80000000ff097210 */ /* 0x000fe20007ffe0ff */
[----:B------:R-:W-:Y:S01]  /*00e0*/  BSSY.RECONVERGENT B0, `(.L_x_0) ;  /* 0x000002b000007945 */ /* 0x000fe20003800200 */
[C---:B------:R-:W-:Y:S02]  /*00f0*/  ISETP.GE.AND P0, PT, R2.reuse, UR6, PT ;  /* 0x0000000602007c0c */ /* 0x040fe4000bf06270 */
[----:B------:R-:W-:Y:S02]  /*0100*/  VIMNMX R7, PT, PT, R2, UR6, !PT ;  /* 0x0000000602077c48 */ /* 0x000fe4000ffe0100 */
[----:B------:R-:W-:Y:S02]  /*0110*/  SEL R6, RZ, 0x1, P0 ;  /* 0x00000001ff067807 */ /* 0x000fe40000000000 */
[----:B------:R-:W-:-:S02]  /*0120*/  ISETP.NE.U32.AND P2, PT, R0, RZ, PT ;  /* 0x000000ff0000720c */ /* 0x000fc40003f45070 */
[----:B------:R-:W-:Y:S01]  /*0130*/  IADD3 R7, PT, PT, R7, -R2, -R6 ;  /* 0x8000000207077210 */ /* 0x000fe20007ffe806 */
[----:B0-----:R-:W0:Y:S02]  /*0140*/  MUFU.RCP R8, R8 ;  /* 0x0000000800087308 */ /* 0x001e240000001000 */
[----:B0-----:R-:W-:-:S06]  /*0150*/  IADD3 R4, PT, PT, R8, 0xffffffe, RZ ;  /* 0x0ffffffe08047810 */ /* 0x001fcc0007ffe0ff */
[----:B------:R0:W2:Y:S02]  /*0160*/  F2I.FTZ.U32.TRUNC.NTZ R5, R4 ;  /* 0x0000000400057305 */ /* 0x0000a4000021f000 */
[----:B0-----:R-:W-:Y:S02]  /*0170*/  HFMA2 R4, -RZ, RZ, 0, 0 ;  /* 0x00000000ff047431 */ /* 0x001fe400000001ff */
[----:B--2---:R-:W-:-:S04]  /*0180*/  IMAD R9, R9, R5, RZ ;  /* 0x0000000509097224 */ /* 0x004fc800078e02ff */
[----:B------:R-:W-:-:S06]  /*0190*/  IMAD.HI.U32 R8, R5, R9, R4 ;  /* 0x0000000905087227 */ /* 0x000fcc00078e0004 */
[----:B------:R-:W-:-:S05]  /*01a0*/  IMAD.HI.U32 R5, R8, R7, RZ ;  /* 0x0000000708057227 */ /* 0x000fca00078e00ff */
[----:B------:R-:W-:-:S05]  /*01b0*/  IADD3 R2, PT, PT, -R5, RZ, RZ ;  /* 0x000000ff05027210 */ /* 0x000fca0007ffe1ff */
[----:B------:R-:W-:-:S05]  /*01c0*/  IMAD R7, R0, R2, R7 ;  /* 0x0000000200077224 */ /* 0x000fca00078e0207 */
[----:B------:R-:W-:-:S13]  /*01d0*/  ISETP.GE.U32.AND P0, PT, R7, R0, PT ;  /* 0x000000000700720c */ /* 0x000fda0003f06070 */
[----:B------:R-:W-:Y:S02]  /*01e0*/  @P0 IADD3 R7, PT, PT, -R0, R7, RZ ;  /* 0x0000000700070210 */ /* 0x000fe40007ffe1ff */
[----:B------:R-:W-:Y:S02]  /*01f0*/  @P0 IADD3 R5, PT, PT, R5, 0x1, RZ ;  /* 0x0000000105050810 */ /* 0x000fe40007ffe0ff */
[----:B------:R-:W-:-:S13]  /*0200*/  ISETP.GE.U32.AND P1, PT, R7, R0, PT ;  /* 0x000000000700720c */ /* 0x000fda0003f26070 */
[----:B------:R-:W-:Y:S02]  /*0210*/  @P1 IADD3 R5, PT, PT, R5, 0x1, RZ ;  /* 0x0000000105051810 */ /* 0x000fe40007ffe0ff */
[----:B------:R-:W-:-:S04]  /*0220*/  @!P2 LOP3.LUT R5, RZ, R0, RZ, 0x33, !PT ;  /* 0x00000000ff05a212 */ /* 0x000fc800078e33ff */
[----:B------:R-:W-:-:S04]  /*0230*/  IADD3 R2, PT, PT, R6, R5, RZ ;  /* 0x0000000506027210 */ /* 0x000fc80007ffe0ff */
[C---:B------:R-:W-:Y:S02]  /*0240*/  LOP3.LUT R4, R2.reuse, 0x3, RZ, 0xc0, !PT ;  /* 0x0000000302047812 */ /* 0x040fe400078ec0ff */
[----:B------:R-:W-:Y:S02]  /*0250*/  ISETP.GE.U32.AND P1, PT, R2, 0x3, PT ;  /* 0x000000030200780c */ /* 0x000fe40003f26070 */
[----:B------:R-:W-:-:S13]  /*0260*/  ISETP.NE.AND P0, PT, R4, 0x3, PT ;  /* 0x000000030400780c */ /* 0x000fda0003f05270 */
[----:B-1----:R-:W-:Y:S05]  /*0270*/  @!P0 BRA `(.L_x_1) ;  /* 0x0000000000448947 */ /* 0x002fea0003800000 */
[----:B------:R-:W0:Y:S01]  /*0280*/  LDC.64 R4, c[0x0][0x390] ;  /* 0x0000e400ff047b82 */ /* 0x000e220000000a00 */
[----:B------:R-:W-:-:S04]  /*0290*/  IADD3 R2, PT, PT, R2, 0x1, RZ ;  /* 0x0000000102027810 */ /* 0x000fc80007ffe0ff */
[----:B------:R-:W-:-:S03]  /*02a0*/  LOP3.LUT R2, R2, 0x3, RZ, 0xc0, !PT ;  /* 0x0000000302027812 */ /* 0x000fc600078ec0ff */
[----:B------:R-:W1:Y:S01]  /*02b0*/  LDC.64 R6, c[0x0][0x380] ;  /* 0x0000e000ff067b82 */ /* 0x000e620000000a00 */
[----:B------:R-:W-:-:S07]  /*02c0*/  IADD3 R2, PT, PT, -R2, RZ, RZ ;  /* 0x000000ff02027210 */ /* 0x000fce0007ffe1ff */
[----:B------:R-:W2:Y:S02]  /*02d0*/  LDC.64 R8, c[0x0][0x388] ;  /* 0x0000e200ff087b82 */ /* 0x000ea40000000a00 */
.L_x_2:
[----:B--2---:R-:W-:-:S04]  /*02e0*/  IMAD.WIDE R12, R3, 0x4, R8 ;  /* 0x00000004030c7825 */ /* 0x004fc800078e0208 */
[C---:B-1----:R-:W-:Y:S02]  /*02f0*/  IMAD.WIDE R14, R3.reuse, 0x4, R6 ;  /* 0x00000004030e7825 */ /* 0x042fe400078e0206 */
[----:B------:R-:W2:Y:S04]  /*0300*/  LDG.E R13, desc[UR4][R12.64] ;  /* 0x000000040c0d7981 */ /* 0x000ea8000c1e1900 */
[----:B------:R-:W2:Y:S01]  /*0310*/  LDG.E R14, desc[UR4][R14.64] ;  /* 0x000000040e0e7981 */ /* 0x000ea2000c1e1900 */
[----:B0--3--:R-:W-:Y:S01]  /*0320*/  IMAD.WIDE R10, R3, 0x4, R4 ;  /* 0x00000004030a7825 */ /* 0x009fe200078e0204 */
[----:B------:R-:W-:Y:S02]  /*0330*/  IADD3 R2, PT, PT, R2, 0x1, RZ ;  /* 0x0000000102027810 */ /* 0x000fe40007ffe0ff */
[----:B------:R-:W-:-:S02]  /*0340*/  IADD3 R3, PT, PT, R0, R3, RZ ;  /* 0x0000000300037210 */ /* 0x000fc40007ffe0ff */
[----:B------:R-:W-:Y:S01]  /*0350*/  ISETP.NE.AND P0, PT, R2, RZ, PT ;  /* 0x000000ff0200720c */ /* 0x000fe20003f05270 */
[----:B--2---:R-:W-:-:S05]  /*0360*/  FADD R17, R14, R13 ;  /* 0x0000000d0e117221 */ /* 0x004fca0000000000 */
[----:B------:R3:W-:Y:S07]  /*0370*/  STG.E desc[UR4][R10.64], R17 ;  /* 0x000000110a007986 */ /* 0x0007ee000c101904 */
[----:B------:R-:W-:Y:S05]  /*0380*/  @P0 BRA `(.L_x_2) ;  /* 0xfffffffc00d40947 */ /* 0x000fea000383ffff */
.L_x_1:
[----:B------:R-:W-:Y:S05]  /*0390*/  BSYNC.RECONVERGENT B0 ;  /* 0x0000000000007941 */ /* 0x000fea0003800200 */
.L_x_0:
[----:B------:R-:W-:Y:S05]  /*03a0*/  @!P1 EXIT ;  /* 0x000000000000994d */ /* 0x000fea0003800000 */
.L_x_3:
[----:B------:R-:W3:Y:S08]  /*03b0*/  LDC.64 R4, c[0x0][0x380] ;  /* 0x0000e000ff047b82 */ /* 0x000ef00000000a00 */
[----:B------:R-:W0:Y:S01]  /*03c0*/  LDC.64 R6, c[0x0][0x388] ;  /* 0x0000e200ff067b82 */ /* 0x000e220000000a00 */
[----:B---3--:R-:W-:-:S07]  /*03d0*/  IMAD.WIDE R10, R3, 0x4, R4 ;  /* 0x00000004030a7825 */ /* 0x008fce00078e0204 */
[----:B------:R-:W1:Y:S01]  /*03e0*/  LDC.64 R4, c[0x0][0x390] ;  /* 0x0000e400ff047b82 */ /* 0x000e620000000a00 */
[----:B--2---:R-:W2:Y:S01]  /*03f0*/  LDG.E R2, desc[UR4][R10.64] ;  /* 0x000000040a027981 */ /* 0x004ea2000c1e1900 */
[----:B0-----:R-:W-:-:S05]  /*0400*/  IMAD.WIDE R12, R3, 0x4, R6 ;  /* 0x00000004030c7825 */ /* 0x001fca00078e0206 */
[----:B------:R-:W2:Y:S01]  /*0410*/  LDG.E R7, desc[UR4][R12.64] ;  /* 0x000000040c077981 */ /* 0x000ea2000c1e1900 */
[----:B-1----:R-:W-:-:S04]  /*0420*/  IMAD.WIDE R16, R3, 0x4, R4 ;  /* 0x0000000403107825 */ /* 0x002fc800078e0204 */
[----:B------:R-:W-:-:S04]  /*0430*/  IMAD.WIDE R4, R0, 0x4, R10 ;  /* 0x0000000400047825 */ /* 0x000fc800078e020a */
[----:B--2---:R-:W-:Y:S01]  /*0440*/  FADD R19, R2, R7 ;  /* 0x0000000702137221 */ /* 0x004fe20000000000 */
[----:B------:R-:W-:-:S04]  /*0450*/  IMAD.WIDE R6, R0, 0x4, R12 ;  /* 0x0000000400067825 */ /* 0x000fc800078e020c */
[----:B------:R0:W-:Y:S04]  /*0460*/  STG.E desc[UR4][R16.64], R19 ;  /* 0x0000001310007986 */ /* 0x0001e8000c101904 */
[----:B------:R-:W2:Y:S04]  /*0470*/  LDG.E R2, desc[UR4][R4.64] ;  /* 0x0000000404027981 */ /* 0x000ea8000c1e1900 */
[----:B------:R-:W2:Y:S01]  /*0480*/  LDG.E R15, desc[UR4][R6.64] ;  /* 0x00000004060f7981 */ /* 0x000ea2000c1e1900 */
[----:B------:R-:W-:-:S04]  /*0490*/  IMAD.WIDE R8, R0, 0x4, R16 ;  /* 0x0000000400087825 */ /* 0x000fc800078e0210 */
[----:B------:R-:W-:-:S04]  /*04a0*/  IMAD.WIDE R10, R0, 0x4, R4 ;  /* 0x00000004000a7825 */ /* 0x000fc800078e0204 */
[----:B------:R-:W-:-:S04]  /*04b0*/  IMAD.WIDE R12, R0, 0x4, R6 ;  /* 0x00000004000c7825 */ /* 0x000fc800078e0206 */
[----:B--2---:R-:W-:-:S05]  /*04c0*/  FADD R21, R2, R15 ;  /* 0x0000000f02157221 */ /* 0x004fca0000000000 */
        /* <DEDUP_REMOVED lines=8> */
[----:B------:R-:W1:Y:S04]  /*0550*/  LDG.E R4, desc[UR4][R4.64] ;  /* 0x0000000404047981 */ /* 0x000e68000c1e1900 */
[----:B------:R-:W1:Y:S01]  /*0560*/  LDG.E R7, desc[UR4][R6.64] ;  /* 0x0000000406077981 */ /* 0x000e62000c1e1900 */
[C---:B0-----:R-:W-:Y:S01]  /*0570*/  IMAD.WIDE R16, R0.reuse, 0x4, R14 ;  /* 0x0000000400107825 */ /* 0x041fe200078e020e */
[----:B------:R-:W-:-:S04]  /*0580*/  LEA R3, R0, R3, 0x2 ;  /* 0x0000000300037211 */ /* 0x000fc800078e10ff */
[----:B------:R-:W-:Y:S01]  /*0590*/  ISETP.GE.AND P0, PT, R3, UR6, PT ;  /* 0x0000000603007c0c */ /* 0x000fe2000bf06270 */
[----:B-1----:R-:W-:-:S05]  /*05a0*/  FADD R9, R4, R7 ;  /* 0x0000000704097221 */ /* 0x002fca0000000000 */
[----:B------:R2:W-:Y:S07]  /*05b0*/  STG.E desc[UR4][R16.64], R9 ;  /* 0x0000000910007986 */ /* 0x0005ee000c101904 */
[----:B------:R-:W-:Y:S05]  /*05c0*/  @!P0 BRA `(.L_x_3) ;  /* 0xfffffffc00788947 */ /* 0x000fea000383ffff */
[----:B------:R-:W-:Y:S05]  /*05d0*/  EXIT ;  /* 0x000000000000794d */ /* 0x000fea0003800000 */
.L_x_4:
[----:B------:R-:W-:-:S00]  /*05e0*/  BRA `(.L_x_4) ;  /* 0xfffffffc00fc7947 */ /* 0x000fc0000383ffff */
[----:B------:R-:W-:-:S00]  /*05f0*/  NOP ;  /* 0x0000000000007918 */ /* 0x000fc00000000000 */
        /* <DEDUP_REMOVED lines=8> */
.L_x_5:


//--------------------- .nv.shared.reserved.0     --------------------------
	.section	.nv.shared.reserved.0,"aw",@nobits
	.weak		__nv_reservedSMEM_offset_0_alias
	.size		__nv_reservedSMEM_offset_0_alias, 0, 64
	.other		__nv_reservedSMEM_offset_0_alias,@"STO_CUDA_RESERVED_SHARED STV_DEFAULT"
__nv_reservedSMEM_offset_0_alias:
	.zero		0
	.zero		64


//--------------------- .nv.constant0._Z22vector_addition_kernelPfS_S_i --------------------------
	.section	.nv.constant0._Z22vector_addition_kernelPfS_S_i,"a",@progbits
	.sectionflags	@""
	.align	4
.nv.constant0._Z22vector_addition_kernelPfS_S_i:
	.zero		924


//--------------------- SYMBOLS --------------------------

	.type		.nv.reservedSmem.offset0,@object
	.size		.nv.reservedSmem.offset0,0x4
